	.headerflags	@"EF_CUDA_TEXMODE_UNIFIED EF_CUDA_64BIT_ADDRESS EF_CUDA_ACCELERATORS EF_CUDA_SM90 EF_CUDA_VIRTUAL_SM(EF_CUDA_SM90)"
	.elftype	@"ET_EXEC"


//--------------------- .nv.info                  --------------------------
	.section	.nv.info,"",@"SHT_CUDA_INFO"
	.align	4


	//----- nvinfo : EIATTR_REGCOUNT
	.align		4
        /*0000*/ 	.byte	0x04, 0x2f
        /*0002*/ 	.short	(.L_1 - .L_0)
	.align		4
.L_0:
        /*0004*/ 	.word	index@(triton_poi_fused_add_div_hardtanh_mul_37)
        /*0008*/ 	.word	0x0000000c


	//----- nvinfo : EIATTR_MIN_STACK_SIZE
	.align		4
.L_1:
        /*000c*/ 	.byte	0x04, 0x12
        /*000e*/ 	.short	(.L_3 - .L_2)
	.align		4
.L_2:
        /*0010*/ 	.word	index@(triton_poi_fused_add_div_hardtanh_mul_37)
        /*0014*/ 	.word	0x00000000


	//----- nvinfo : EIATTR_FRAME_SIZE
	.align		4
.L_3:
        /*0018*/ 	.byte	0x04, 0x11
        /*001a*/ 	.short	(.L_5 - .L_4)
	.align		4
.L_4:
        /*001c*/ 	.word	index@(triton_poi_fused_add_div_hardtanh_mul_37)
        /*0020*/ 	.word	0x00000000


	//----- nvinfo : EIATTR_MIN_STACK_SIZE
	.align		4
.L_5:
        /*0024*/ 	.byte	0x04, 0x12
        /*0026*/ 	.short	(.L_7 - .L_6)
	.align		4
.L_6:
        /*0028*/ 	.word	index@(triton_poi_fused_add_div_hardtanh_mul_37)
        /*002c*/ 	.word	0x00000000
.L_7:


//--------------------- .nv.info.triton_poi_fused_add_div_hardtanh_mul_37 --------------------------
	.section	.nv.info.triton_poi_fused_add_div_hardtanh_mul_37,"",@"SHT_CUDA_INFO"
	.sectionflags	@""
	.align	4


	//----- nvinfo : EIATTR_CUDA_API_VERSION
	.align		4
        /*0000*/ 	.byte	0x04, 0x37
        /*0002*/ 	.short	(.L_9 - .L_8)
.L_8:
        /*0004*/ 	.word	0x0000007c


	//----- nvinfo : EIATTR_KPARAM_INFO
	.align		4
.L_9:
        /*0008*/ 	.byte	0x04, 0x17
        /*000a*/ 	.short	(.L_11 - .L_10)
.L_10:
        /*000c*/ 	.word	0x00000000
        /*0010*/ 	.short	0x0003
        /*0012*/ 	.short	0x0018
        /*0014*/ 	.byte	0x00, 0xf0, 0x11, 0x00


	//----- nvinfo : EIATTR_KPARAM_INFO
	.align		4
.L_11:
        /*0018*/ 	.byte	0x04, 0x17
        /*001a*/ 	.short	(.L_13 - .L_12)
.L_12:
        /*001c*/ 	.word	0x00000000
        /*0020*/ 	.short	0x0002
        /*0022*/ 	.short	0x0010
        /*0024*/ 	.byte	0x00, 0xf4, 0x21, 0x00


	//----- nvinfo : EIATTR_KPARAM_INFO
	.align		4
.L_13:
        /*0028*/ 	.byte	0x04, 0x17
        /*002a*/ 	.short	(.L_15 - .L_14)
.L_14:
        /*002c*/ 	.word	0x00000000
        /*0030*/ 	.short	0x0001
        /*0032*/ 	.short	0x0008
        /*0034*/ 	.byte	0x00, 0xf4, 0x21, 0x00


	//----- nvinfo : EIATTR_KPARAM_INFO
	.align		4
.L_15:
        /*0038*/ 	.byte	0x04, 0x17
        /*003a*/ 	.short	(.L_17 - .L_16)
.L_16:
        /*003c*/ 	.word	0x00000000
        /*0040*/ 	.short	0x0000
        /*0042*/ 	.short	0x0000
        /*0044*/ 	.byte	0x00, 0xf4, 0x21, 0x00


	//----- nvinfo : EIATTR_SPARSE_MMA_MASK
	.align		4
.L_17:
        /*0048*/ 	.byte	0x03, 0x50
        /*004a*/ 	.short	0x0000


	//----- nvinfo : EIATTR_MAXREG_COUNT
	.align		4
        /*004c*/ 	.byte	0x03, 0x1b
        /*004e*/ 	.short	0x00ff


	//----- nvinfo : EIATTR_EXIT_INSTR_OFFSETS
	.align		4
        /*0050*/ 	.byte	0x04, 0x1c
        /*0052*/ 	.short	(.L_19 - .L_18)


	//   ....[0]....
.L_18:
        /*0054*/ 	.word	0x00000280


	//   ....[1]....
        /*0058*/ 	.word	0x000002a0


	//----- nvinfo : EIATTR_REQNTID
	.align		4
.L_19:
        /*005c*/ 	.byte	0x04, 0x10
        /*005e*/ 	.short	(.L_21 - .L_20)
.L_20:
        /*0060*/ 	.word	0x00000080
        /*0064*/ 	.word	0x00000001
        /*0068*/ 	.word	0x00000001


	//----- nvinfo : EIATTR_CBANK_PARAM_SIZE
	.align		4
.L_21:
        /*006c*/ 	.byte	0x03, 0x19
        /*006e*/ 	.short	0x001c


	//----- nvinfo : EIATTR_PARAM_CBANK
	.align		4
        /*0070*/ 	.byte	0x04, 0x0a
        /*0072*/ 	.short	(.L_23 - .L_22)
	.align		4
.L_22:
        /*0074*/ 	.word	index@(.nv.constant0.triton_poi_fused_add_div_hardtanh_mul_37)
        /*0078*/ 	.short	0x0210
        /*007a*/ 	.short	0x001c


	//----- nvinfo : EIATTR_SW_WAR
	.align		4
.L_23:
        /*007c*/ 	.byte	0x04, 0x36
        /*007e*/ 	.short	(.L_25 - .L_24)
.L_24:
        /*0080*/ 	.word	0x00000008
.L_25:


//--------------------- .nv.callgraph             --------------------------
	.section	.nv.callgraph,"",@"SHT_CUDA_CALLGRAPH"
	.align	4
	.sectionentsize	8
	.align		4
        /*0000*/ 	.word	0x00000000
	.align		4
        /*0004*/ 	.word	0xffffffff
	.align		4
        /*0008*/ 	.word	0x00000000
	.align		4
        /*000c*/ 	.word	0xfffffffe
	.align		4
        /*0010*/ 	.word	0x00000000
	.align		4
        /*0014*/ 	.word	0xfffffffd
	.align		4
        /*0018*/ 	.word	0x00000000
	.align		4
        /*001c*/ 	.word	0xfffffffc


//--------------------- .text.triton_poi_fused_add_div_hardtanh_mul_37 --------------------------
	.section	.text.triton_poi_fused_add_div_hardtanh_mul_37,"ax",@progbits
	.align	128
        .global         triton_poi_fused_add_div_hardtanh_mul_37
        .type           triton_poi_fused_add_div_hardtanh_mul_37,@function
        .size           triton_poi_fused_add_div_hardtanh_mul_37,(.L_x_1 - triton_poi_fused_add_div_hardtanh_mul_37)
        .other          triton_poi_fused_add_div_hardtanh_mul_37,@"STO_CUDA_ENTRY STV_DEFAULT"
triton_poi_fused_add_div_hardtanh_mul_37:
.text.triton_poi_fused_add_div_hardtanh_mul_37:
[----:B------:R-:W0:Y:S02]  /*0000*/  LDC R1, c[0x0][0x28] ;  /* 0x00000a00ff017b82 */ /* 0x000e240000000800 */
[----:B------:R-:W1:Y:S01]  /*0010*/  S2R R0, SR_TID.X ;  /* 0x0000000000007919 */ /* 0x000e620000002100 */
[----:B------:R-:W2:Y:S01]  /*0020*/  LDC.64 R4, c[0x0][0x218] ;  /* 0x00008600ff047b82 */ /* 0x000ea20000000a00 */
[----:B------:R-:W-:Y:S01]  /*0030*/  IMAD.MOV.U32 R6, RZ, RZ, RZ ;  /* 0x000000ffff067224 */ /* 0x000fe200078e00ff */
[----:B------:R-:W-:Y:S01]  /*0040*/  ULDC.64 UR4, c[0x0][0x208] ;  /* 0x0000820000047ab9 */ /* 0x000fe20000000a00 */
[----:B------:R-:W3:Y:S01]  /*0050*/  S2R R7, SR_CTAID.X ;  /* 0x0000000000077919 */ /* 0x000ee20000002500 */
[----:B-1----:R-:W-:-:S05]  /*0060*/  LOP3.LUT R0, R0, 0x7f, RZ, 0xc0, !PT ;  /* 0x0000007f00007812 */ /* 0x002fca00078ec0ff */
[----:B---3--:R-:W-:-:S04]  /*0070*/  IMAD R7, R7, 0x80, R0 ;  /* 0x0000008007077824 */ /* 0x008fc800078e0200 */
[C---:B------:R-:W-:Y:S01]  /*0080*/  IMAD.HI R0, R7.reuse, 0x38e38e39, RZ ;  /* 0x38e38e3907007827 */ /* 0x040fe200078e02ff */
[----:B------:R-:W-:-:S04]  /*0090*/  ISETP.GE.AND P0, PT, R7, 0x2400, PT ;  /* 0x000024000700780c */ /* 0x000fc80003f06270 */
[----:B------:R-:W-:-:S04]  /*00a0*/  SHF.R.U32.HI R3, RZ, 0x1f, R0 ;  /* 0x0000001fff037819 */ /* 0x000fc80000011600 */
[CC--:B------:R-:W-:Y:S02]  /*00b0*/  LEA.HI.SX32 R2, R0.reuse, R3.reuse, 0x1b ;  /* 0x0000000300027211 */ /* 0x0c0fe400078fdaff */
[----:B------:R-:W-:-:S03]  /*00c0*/  LEA.HI.SX32 R3, R0, R3, 0x17 ;  /* 0x0000000300037211 */ /* 0x000fc600078fbaff */
[----:B------:R-:W-:-:S04]  /*00d0*/  IMAD R2, R2, -0x90, R7 ;  /* 0xffffff7002027824 */ /* 0x000fc800078e0207 */
[----:B------:R-:W-:-:S04]  /*00e0*/  IMAD R3, R3, 0x90, R2 ;  /* 0x0000009003037824 */ /* 0x000fc800078e0202 */
[----:B--2---:R-:W-:Y:S02]  /*00f0*/  IMAD.WIDE R4, R3, 0x4, R4 ;  /* 0x0000000403047825 */ /* 0x004fe400078e0204 */
[----:B------:R-:W1:Y:S03]  /*0100*/  LDC.64 R2, c[0x0][0x210] ;  /* 0x00008400ff027b82 */ /* 0x000e660000000a00 */
[----:B------:R2:W3:Y:S01]  /*0110*/  @!P0 LDG.E.EL R6, desc[UR4][R4.64] ;  /* 0x0000000404068981 */ /* 0x0004e2000c2e1900 */
[----:B------:R-:W-:-:S04]  /*0120*/  IMAD.MOV.U32 R0, RZ, RZ, RZ ;  /* 0x000000ffff007224 */ /* 0x000fc800078e00ff */
[----:B--2---:R-:W2:Y:S01]  /*0130*/  LDC.64 R4, c[0x0][0x220] ;  /* 0x00008800ff047b82 */ /* 0x004ea20000000a00 */
[----:B-1----:R-:W-:-:S05]  /*0140*/  IMAD.WIDE R2, R7, 0x4, R2 ;  /* 0x0000000407027825 */ /* 0x002fca00078e0202 */
[----:B------:R-:W4:Y:S01]  /*0150*/  @!P0 LDG.E R0, desc[UR4][R2.64] ;  /* 0x0000000402008981 */ /* 0x000f22000c1e1900 */
[----:B--2---:R-:W-:-:S04]  /*0160*/  IMAD.WIDE R4, R7, 0x4, R4 ;  /* 0x0000000407047825 */ /* 0x004fc800078e0204 */
[----:B---3--:R-:W-:-:S05]  /*0170*/  FADD R6, R6, 3 ;  /* 0x4040000006067421 */ /* 0x008fca0000000000 */
[----:B------:R-:W-:-:S04]  /*0180*/  FSETP.GTU.AND P1, PT, R6, RZ, PT ;  /* 0x000000ff0600720b */ /* 0x000fc80003f2c000 */
[----:B------:R-:W-:-:S04]  /*0190*/  FSEL R6, R6, RZ, P1 ;  /* 0x000000ff06067208 */ /* 0x000fc80000800000 */
[C---:B------:R-:W-:Y:S01]  /*01a0*/  FSETP.GEU.AND P2, PT, R6.reuse, 6, PT ;  /* 0x40c000000600780b */ /* 0x040fe20003f4e000 */
[C---:B------:R-:W-:Y:S01]  /*01b0*/  FMUL R9, R6.reuse, 0.16666667163372039795 ;  /* 0x3e2aaaab06097820 */ /* 0x040fe20000400000 */
[----:B------:R-:W-:-:S11]  /*01c0*/  FSETP.NAN.AND P1, PT, R6, R6, PT ;  /* 0x000000060600720b */ /* 0x000fd60003f28000 */
[----:B------:R-:W-:-:S05]  /*01d0*/  @P2 FSEL R9, R9, 1, P1 ;  /* 0x3f80000009092808 */ /* 0x000fca0000800000 */
[CC--:B----4-:R-:W-:Y:S01]  /*01e0*/  FFMA R6, R9.reuse, R0.reuse, 3 ;  /* 0x4040000009067423 */ /* 0x0d0fe20000000000 */
[----:B------:R-:W-:-:S04]  /*01f0*/  FMUL R9, R9, R0 ;  /* 0x0000000009097220 */ /* 0x000fc80000400000 */
[C---:B------:R-:W-:Y:S01]  /*0200*/  FSETP.GTU.AND P1, PT, R6.reuse, RZ, PT ;  /* 0x000000ff0600720b */ /* 0x040fe20003f2c000 */
[----:B------:R1:W-:Y:S03]  /*0210*/  @!P0 STG.E desc[UR4][R2.64], R9 ;  /* 0x0000000902008986 */ /* 0x0003e6000c101904 */
[----:B------:R-:W-:-:S04]  /*0220*/  FSEL R6, R6, RZ, P1 ;  /* 0x000000ff06067208 */ /* 0x000fc80000800000 */
[C---:B------:R-:W-:Y:S01]  /*0230*/  FSETP.GEU.AND P2, PT, R6.reuse, 6, PT ;  /* 0x40c000000600780b */ /* 0x040fe20003f4e000 */
[C---:B------:R-:W-:Y:S01]  /*0240*/  FMUL R8, R6.reuse, 0.16666667163372039795 ;  /* 0x3e2aaaab06087820 */ /* 0x040fe20000400000 */
[----:B------:R-:W-:-:S11]  /*0250*/  FSETP.NAN.AND P1, PT, R6, R6, PT ;  /* 0x000000060600720b */ /* 0x000fd60003f28000 */
[----:B------:R-:W-:-:S05]  /*0260*/  @P2 FSEL R8, R8, 1, P1 ;  /* 0x3f80000008082808 */ /* 0x000fca0000800000 */
[----:B------:R-:W-:Y:S01]  /*0270*/  FMUL R7, R9, R8 ;  /* 0x0000000809077220 */ /* 0x000fe20000400000 */
[----:B-1----:R-:W-:Y:S06]  /*0280*/  @P0 EXIT ;  /* 0x000000000000094d */ /* 0x002fec0003800000 */
[----:B------:R-:W-:Y:S01]  /*0290*/  STG.E desc[UR4][R4.64], R7 ;  /* 0x0000000704007986 */ /* 0x000fe2000c101904 */
[----:B------:R-:W-:Y:S05]  /*02a0*/  EXIT ;  /* 0x000000000000794d */ /* 0x000fea0003800000 */
.L_x_0:
[----:B------:R-:W-:-:S00]  /*02b0*/  BRA `(.L_x_0) ;  /* 0xfffffffc00fc7947 */ /* 0x000fc0000383ffff */
[----:B------:R-:W-:-:S00]  /*02c0*/  NOP ;  /* 0x0000000000007918 */ /* 0x000fc00000000000 */
        /* <DEDUP_REMOVED lines=11> */
.L_x_1:


//--------------------- .nv.constant0.triton_poi_fused_add_div_hardtanh_mul_37 --------------------------
	.section	.nv.constant0.triton_poi_fused_add_div_hardtanh_mul_37,"a",@progbits
	.sectionflags	@""
	.align	4
.nv.constant0.triton_poi_fused_add_div_hardtanh_mul_37:
	.zero		556
